	.headerflags	@"EF_CUDA_TEXMODE_UNIFIED EF_CUDA_64BIT_ADDRESS EF_CUDA_ACCELERATORS EF_CUDA_SM90 EF_CUDA_VIRTUAL_SM(EF_CUDA_SM90)"
	.elftype	@"ET_EXEC"


//--------------------- .nv.info                  --------------------------
	.section	.nv.info,"",@"SHT_CUDA_INFO"
	.align	4


	//----- nvinfo : EIATTR_REGCOUNT
	.align		4
        /*0000*/ 	.byte	0x04, 0x2f
        /*0002*/ 	.short	(.L_1 - .L_0)
	.align		4
.L_0:
        /*0004*/ 	.word	index@(triton_poi_fused_convolution_leaky_relu_9)
        /*0008*/ 	.word	0x00000018


	//----- nvinfo : EIATTR_MIN_STACK_SIZE
	.align		4
.L_1:
        /*000c*/ 	.byte	0x04, 0x12
        /*000e*/ 	.short	(.L_3 - .L_2)
	.align		4
.L_2:
        /*0010*/ 	.word	index@(triton_poi_fused_convolution_leaky_relu_9)
        /*0014*/ 	.word	0x00000000


	//----- nvinfo : EIATTR_FRAME_SIZE
	.align		4
.L_3:
        /*0018*/ 	.byte	0x04, 0x11
        /*001a*/ 	.short	(.L_5 - .L_4)
	.align		4
.L_4:
        /*001c*/ 	.word	index@(triton_poi_fused_convolution_leaky_relu_9)
        /*0020*/ 	.word	0x00000000


	//----- nvinfo : EIATTR_MIN_STACK_SIZE
	.align		4
.L_5:
        /*0024*/ 	.byte	0x04, 0x12
        /*0026*/ 	.short	(.L_7 - .L_6)
	.align		4
.L_6:
        /*0028*/ 	.word	index@(triton_poi_fused_convolution_leaky_relu_9)
        /*002c*/ 	.word	0x00000000
.L_7:


//--------------------- .nv.info.triton_poi_fused_convolution_leaky_relu_9 --------------------------
	.section	.nv.info.triton_poi_fused_convolution_leaky_relu_9,"",@"SHT_CUDA_INFO"
	.sectionflags	@""
	.align	4


	//----- nvinfo : EIATTR_CUDA_API_VERSION
	.align		4
        /*0000*/ 	.byte	0x04, 0x37
        /*0002*/ 	.short	(.L_9 - .L_8)
.L_8:
        /*0004*/ 	.word	0x0000007c


	//----- nvinfo : EIATTR_KPARAM_INFO
	.align		4
.L_9:
        /*0008*/ 	.byte	0x04, 0x17
        /*000a*/ 	.short	(.L_11 - .L_10)
.L_10:
        /*000c*/ 	.word	0x00000000
        /*0010*/ 	.short	0x0003
        /*0012*/ 	.short	0x0018
        /*0014*/ 	.byte	0x00, 0xf0, 0x11, 0x00


	//----- nvinfo : EIATTR_KPARAM_INFO
	.align		4
.L_11:
        /*0018*/ 	.byte	0x04, 0x17
        /*001a*/ 	.short	(.L_13 - .L_12)
.L_12:
        /*001c*/ 	.word	0x00000000
        /*0020*/ 	.short	0x0002
        /*0022*/ 	.short	0x0010
        /*0024*/ 	.byte	0x00, 0xf4, 0x21, 0x00


	//----- nvinfo : EIATTR_KPARAM_INFO
	.align		4
.L_13:
        /*0028*/ 	.byte	0x04, 0x17
        /*002a*/ 	.short	(.L_15 - .L_14)
.L_14:
        /*002c*/ 	.word	0x00000000
        /*0030*/ 	.short	0x0001
        /*0032*/ 	.short	0x0008
        /*0034*/ 	.byte	0x00, 0xf4, 0x21, 0x00


	//----- nvinfo : EIATTR_KPARAM_INFO
	.align		4
.L_15:
        /*0038*/ 	.byte	0x04, 0x17
        /*003a*/ 	.short	(.L_17 - .L_16)
.L_16:
        /*003c*/ 	.word	0x00000000
        /*0040*/ 	.short	0x0000
        /*0042*/ 	.short	0x0000
        /*0044*/ 	.byte	0x00, 0xf4, 0x21, 0x00


	//----- nvinfo : EIATTR_SPARSE_MMA_MASK
	.align		4
.L_17:
        /*0048*/ 	.byte	0x03, 0x50
        /*004a*/ 	.short	0x0000


	//----- nvinfo : EIATTR_MAXREG_COUNT
	.align		4
        /*004c*/ 	.byte	0x03, 0x1b
        /*004e*/ 	.short	0x00ff


	//----- nvinfo : EIATTR_EXIT_INSTR_OFFSETS
	.align		4
        /*0050*/ 	.byte	0x04, 0x1c
        /*0052*/ 	.short	(.L_19 - .L_18)


	//   ....[0]....
.L_18:
        /*0054*/ 	.word	0x00000330


	//----- nvinfo : EIATTR_REQNTID
	.align		4
.L_19:
        /*0058*/ 	.byte	0x04, 0x10
        /*005a*/ 	.short	(.L_21 - .L_20)
.L_20:
        /*005c*/ 	.word	0x00000080
        /*0060*/ 	.word	0x00000001
        /*0064*/ 	.word	0x00000001


	//----- nvinfo : EIATTR_CBANK_PARAM_SIZE
	.align		4
.L_21:
        /*0068*/ 	.byte	0x03, 0x19
        /*006a*/ 	.short	0x001c


	//----- nvinfo : EIATTR_PARAM_CBANK
	.align		4
        /*006c*/ 	.byte	0x04, 0x0a
        /*006e*/ 	.short	(.L_23 - .L_22)
	.align		4
.L_22:
        /*0070*/ 	.word	index@(.nv.constant0.triton_poi_fused_convolution_leaky_relu_9)
        /*0074*/ 	.short	0x0210
        /*0076*/ 	.short	0x001c


	//----- nvinfo : EIATTR_SW_WAR
	.align		4
.L_23:
        /*0078*/ 	.byte	0x04, 0x36
        /*007a*/ 	.short	(.L_25 - .L_24)
.L_24:
        /*007c*/ 	.word	0x00000008
.L_25:


//--------------------- .nv.callgraph             --------------------------
	.section	.nv.callgraph,"",@"SHT_CUDA_CALLGRAPH"
	.align	4
	.sectionentsize	8
	.align		4
        /*0000*/ 	.word	0x00000000
	.align		4
        /*0004*/ 	.word	0xffffffff
	.align		4
        /*0008*/ 	.word	0x00000000
	.align		4
        /*000c*/ 	.word	0xfffffffe
	.align		4
        /*0010*/ 	.word	0x00000000
	.align		4
        /*0014*/ 	.word	0xfffffffd
	.align		4
        /*0018*/ 	.word	0x00000000
	.align		4
        /*001c*/ 	.word	0xfffffffc


//--------------------- .text.triton_poi_fused_convolution_leaky_relu_9 --------------------------
	.section	.text.triton_poi_fused_convolution_leaky_relu_9,"ax",@progbits
	.align	128
        .global         triton_poi_fused_convolution_leaky_relu_9
        .type           triton_poi_fused_convolution_leaky_relu_9,@function
        .size           triton_poi_fused_convolution_leaky_relu_9,(.L_x_1 - triton_poi_fused_convolution_leaky_relu_9)
        .other          triton_poi_fused_convolution_leaky_relu_9,@"STO_CUDA_ENTRY STV_DEFAULT"
triton_poi_fused_convolution_leaky_relu_9:
.text.triton_poi_fused_convolution_leaky_relu_9:
[----:B------:R-:W-:Y:S01]  /*0000*/  LDC R1, c[0x0][0x28] ;  /* 0x00000a00ff017b82 */ /* 0x000fe20000000800 */
[----:B------:R-:W1:Y:S07]  /*0010*/  S2R R0, SR_TID.X ;  /* 0x0000000000007919 */ /* 0x000e6e0000002100 */
[----:B------:R-:W2:Y:S01]  /*0020*/  LDC.64 R2, c[0x0][0x218] ;  /* 0x00008600ff027b82 */ /* 0x000ea20000000a00 */
[----:B------:R-:W-:Y:S01]  /*0030*/  ULDC.64 UR4, c[0x0][0x208] ;  /* 0x0000820000047ab9 */ /* 0x000fe20000000a00 */
[----:B------:R-:W-:Y:S01]  /*0040*/  ULDC.64 UR6, c[0x0][0x220] ;  /* 0x0000880000067ab9 */ /* 0x000fe20000000a00 */
[----:B------:R-:W3:Y:S05]  /*0050*/  S2R R5, SR_CTAID.X ;  /* 0x0000000000057919 */ /* 0x000eea0000002500 */
[----:B------:R-:W4:Y:S01]  /*0060*/  LDC.64 R20, c[0x0][0x210] ;  /* 0x00008400ff147b82 */ /* 0x000f220000000a00 */
[----:B-1----:R-:W-:Y:S01]  /*0070*/  IMAD.SHL.U32 R0, R0, 0x8, RZ ;  /* 0x0000000800007824 */ /* 0x002fe200078e00ff */
[----:B---3--:R-:W-:-:S04]  /*0080*/  SHF.R.S32.HI R4, RZ, 0x15, R5 ;  /* 0x00000015ff047819 */ /* 0x008fc80000011405 */
[----:B------:R-:W-:-:S05]  /*0090*/  LOP3.LUT R0, R0, 0x3f8, RZ, 0xc0, !PT ;  /* 0x000003f800007812 */ /* 0x000fca00078ec0ff */
[----:B------:R-:W-:Y:S01]  /*00a0*/  IMAD R0, R5, 0x400, R0 ;  /* 0x0000040005007824 */ /* 0x000fe200078e0200 */
[----:B------:R-:W-:-:S03]  /*00b0*/  SGXT R5, R4, 0x1 ;  /* 0x000000010405781a */ /* 0x000fc60000000200 */
[C---:B------:R-:W-:Y:S01]  /*00c0*/  VIADD R10, R0.reuse, 0x4 ;  /* 0x00000004000a7836 */ /* 0x040fe20000000000 */
[----:B------:R-:W-:Y:S01]  /*00d0*/  LEA.HI R4, R5, R0, RZ, 0x6 ;  /* 0x0000000005047211 */ /* 0x000fe200078f30ff */
[----:B----4-:R-:W-:-:S03]  /*00e0*/  IMAD.WIDE R20, R0, 0x4, R20 ;  /* 0x0000000400147825 */ /* 0x010fc600078e0214 */
[----:B------:R-:W-:Y:S02]  /*00f0*/  LOP3.LUT R7, R4, 0xffffffc0, RZ, 0xc0, !PT ;  /* 0xffffffc004077812 */ /* 0x000fe400078ec0ff */
[----:B------:R-:W-:Y:S01]  /*0100*/  LEA.HI R5, R5, R10, RZ, 0x6 ;  /* 0x0000000a05057211 */ /* 0x000fe200078f30ff */
[----:B------:R-:W3:Y:S02]  /*0110*/  LDG.E.128 R12, desc[UR4][R20.64+0x10] ;  /* 0x00001004140c7981 */ /* 0x000ee4000c1e1d00 */
[----:B------:R-:W-:Y:S01]  /*0120*/  IMAD.IADD R7, R0, 0x1, -R7 ;  /* 0x0000000100077824 */ /* 0x000fe200078e0a07 */
[----:B------:R-:W-:-:S03]  /*0130*/  LOP3.LUT R11, R5, 0xffffffc0, RZ, 0xc0, !PT ;  /* 0xffffffc0050b7812 */ /* 0x000fc600078ec0ff */
[----:B--2---:R-:W-:Y:S02]  /*0140*/  IMAD.WIDE R8, R7, 0x4, R2 ;  /* 0x0000000407087825 */ /* 0x004fe400078e0202 */
[----:B------:R-:W2:Y:S02]  /*0150*/  LDG.E.128 R4, desc[UR4][R20.64] ;  /* 0x0000000414047981 */ /* 0x000ea4000c1e1d00 */
[----:B------:R-:W-:Y:S02]  /*0160*/  IMAD.IADD R17, R10, 0x1, -R11 ;  /* 0x000000010a117824 */ /* 0x000fe400078e0a0b */
[----:B------:R-:W2:Y:S02]  /*0170*/  LDG.E.EL.128 R8, desc[UR4][R8.64] ;  /* 0x0000000408087981 */ /* 0x000ea4000c2e1d00 */
[----:B------:R-:W-:-:S06]  /*0180*/  IMAD.WIDE R16, R17, 0x4, R2 ;  /* 0x0000000411107825 */ /* 0x000fcc00078e0202 */
[----:B------:R-:W3:Y:S01]  /*0190*/  LDG.E.EL.128 R16, desc[UR4][R16.64] ;  /* 0x0000000410107981 */ /* 0x000ee2000c2e1d00 */
[----:B--2---:R-:W-:Y:S02]  /*01a0*/  FSETP.GT.AND P1, PT, R7, -R11, PT ;  /* 0x8000000b0700720b */ /* 0x004fe40003f24000 */
[----:B------:R-:W-:Y:S02]  /*01b0*/  FSETP.GT.AND P0, PT, R6, -R10, PT ;  /* 0x8000000a0600720b */ /* 0x000fe40003f04000 */
[----:B------:R-:W-:Y:S02]  /*01c0*/  SEL R2, RZ, 0x1, !P1 ;  /* 0x00000001ff027807 */ /* 0x000fe40004800000 */
[----:B------:R-:W-:Y:S02]  /*01d0*/  SEL R3, RZ, 0x1, !P0 ;  /* 0x00000001ff037807 */ /* 0x000fe40004000000 */
[----:B------:R-:W-:Y:S02]  /*01e0*/  FSETP.GT.AND P0, PT, R4, -R8, PT ;  /* 0x800000080400720b */ /* 0x000fe40003f04000 */
[----:B------:R-:W-:-:S02]  /*01f0*/  FSETP.GT.AND P1, PT, R5, -R9, PT ;  /* 0x800000090500720b */ /* 0x000fc40003f24000 */
[----:B---3--:R-:W-:Y:S02]  /*0200*/  FSETP.GT.AND P2, PT, R12, -R16, PT ;  /* 0x800000100c00720b */ /* 0x008fe40003f44000 */
[----:B------:R-:W-:Y:S02]  /*0210*/  FSETP.GT.AND P3, PT, R13, -R17, PT ;  /* 0x800000110d00720b */ /* 0x000fe40003f64000 */
[----:B------:R-:W-:Y:S02]  /*0220*/  FSETP.GT.AND P4, PT, R14, -R18, PT ;  /* 0x800000120e00720b */ /* 0x000fe40003f84000 */
[----:B------:R-:W-:Y:S02]  /*0230*/  FSETP.GT.AND P5, PT, R15, -R19, PT ;  /* 0x800000130f00720b */ /* 0x000fe40003fa4000 */
[----:B------:R-:W-:Y:S02]  /*0240*/  PRMT R4, R3, 0x3340, R2 ;  /* 0x0000334003047816 */ /* 0x000fe40000000002 */
[----:B------:R-:W-:-:S02]  /*0250*/  SEL R2, RZ, 0x1, !P1 ;  /* 0x00000001ff027807 */ /* 0x000fc40004800000 */
[----:B------:R-:W-:Y:S02]  /*0260*/  SEL R3, RZ, 0x1, !P0 ;  /* 0x00000001ff037807 */ /* 0x000fe40004000000 */
[----:B------:R-:W-:Y:S02]  /*0270*/  SEL R6, RZ, 0x1, !P5 ;  /* 0x00000001ff067807 */ /* 0x000fe40006800000 */
[----:B------:R-:W-:Y:S02]  /*0280*/  SEL R7, RZ, 0x1, !P4 ;  /* 0x00000001ff077807 */ /* 0x000fe40006000000 */
[----:B------:R-:W-:Y:S02]  /*0290*/  SEL R8, RZ, 0x1, !P3 ;  /* 0x00000001ff087807 */ /* 0x000fe40005800000 */
[----:B------:R-:W-:Y:S02]  /*02a0*/  SEL R9, RZ, 0x1, !P2 ;  /* 0x00000001ff097807 */ /* 0x000fe40005000000 */
[----:B------:R-:W-:-:S02]  /*02b0*/  PRMT R5, R3, 0x3340, R2 ;  /* 0x0000334003057816 */ /* 0x000fc40000000002 */
[----:B------:R-:W-:Y:S02]  /*02c0*/  IADD3 R2, P0, R0, UR6, RZ ;  /* 0x0000000600027c10 */ /* 0x000fe4000ff1e0ff */
[----:B------:R-:W-:Y:S02]  /*02d0*/  PRMT R6, R7, 0x3340, R6 ;  /* 0x0000334007067816 */ /* 0x000fe40000000006 */
[----:B------:R-:W-:Y:S02]  /*02e0*/  PRMT R9, R9, 0x3340, R8 ;  /* 0x0000334009097816 */ /* 0x000fe40000000008 */
[----:B------:R-:W-:Y:S02]  /*02f0*/  PRMT R4, R5, 0x5410, R4 ;  /* 0x0000541005047816 */ /* 0x000fe40000000004 */
[----:B------:R-:W-:Y:S02]  /*0300*/  LEA.HI.X.SX32 R3, R0, UR7, 0x1, P0 ;  /* 0x0000000700037c11 */ /* 0x000fe400080f0eff */
[----:B------:R-:W-:-:S05]  /*0310*/  PRMT R5, R9, 0x5410, R6 ;  /* 0x0000541009057816 */ /* 0x000fca0000000006 */
[----:B------:R-:W-:Y:S01]  /*0320*/  STG.E.64 desc[UR4][R2.64], R4 ;  /* 0x0000000402007986 */ /* 0x000fe2000c101b04 */
[----:B------:R-:W-:Y:S05]  /*0330*/  EXIT ;  /* 0x000000000000794d */ /* 0x000fea0003800000 */
.L_x_0:
[----:B------:R-:W-:-:S00]  /*0340*/  BRA `(.L_x_0) ;  /* 0xfffffffc00fc7947 */ /* 0x000fc0000383ffff */
[----:B------:R-:W-:-:S00]  /*0350*/  NOP ;  /* 0x0000000000007918 */ /* 0x000fc00000000000 */
        /* <DEDUP_REMOVED lines=10> */
.L_x_1:


//--------------------- .nv.constant0.triton_poi_fused_convolution_leaky_relu_9 --------------------------
	.section	.nv.constant0.triton_poi_fused_convolution_leaky_relu_9,"a",@progbits
	.sectionflags	@""
	.align	4
.nv.constant0.triton_poi_fused_convolution_leaky_relu_9:
	.zero		556
